def matmul_kernel(
    a_ptr,
    b_ptr,
    c_ptr,
    M,
    N,
    K,
    stride_am,
    stride_ak,
    stride_bk,
    stride_bn,
    stride_cm,
    stride_cn,
    BLOCK_M: tl.constexpr,
    BLOCK_N: tl.constexpr,
    BLOCK_K: tl.constexpr,
    GROUP_M: tl.constexpr,
):
    pid = tl.program_id(axis=0)
    num_pid_m = tl.cdiv(M, BLOCK_M)
    num_pid_n = tl.cdiv(N, BLOCK_N)
    num_pid_in_group = GROUP_M * num_pid_n
    group_id = pid // num_pid_in_group
    first_pid_m = group_id * GROUP_M
    group_size_m = min(num_pid_m - first_pid_m, GROUP_M)
    pid_m = first_pid_m + ((pid % num_pid_in_group) % group_size_m)
    pid_n = (pid % num_pid_in_group) // group_size_m

    offs_am = (pid_m * BLOCK_M + tl.arange(0, BLOCK_M)) % M
    offs_bn = (pid_n * BLOCK_N + tl.arange(0, BLOCK_N)) % N
    offs_k = tl.arange(0, BLOCK_K)
    a_ptrs = a_ptr + offs_am[:, None] * stride_am + offs_k[None, :] * stride_ak
    b_ptrs = b_ptr + offs_k[:, None] * stride_bk + offs_bn[None, :] * stride_bn

    acc = tl.zeros((BLOCK_M, BLOCK_N), dtype=tl.float32)
    for kk in range(0, tl.cdiv(K, BLOCK_K)):
        a = tl.load(a_ptrs, mask=offs_k[None, :] < K - kk * BLOCK_K, other=0.0)
        b = tl.load(b_ptrs, mask=offs_k[:, None] < K - kk * BLOCK_K, other=0.0)
        acc = tl.dot(a, b, acc)
        a_ptrs += BLOCK_K * stride_ak
        b_ptrs += BLOCK_K * stride_bk

    c = acc.to(c_ptr.dtype.element_ty)
    offs_cm = pid_m * BLOCK_M + tl.arange(0, BLOCK_M)
    offs_cn = pid_n * BLOCK_N + tl.arange(0, BLOCK_N)
    c_ptrs = c_ptr + offs_cm[:, None] * stride_cm + offs_cn[None, :] * stride_cn
    mask = (offs_cm[:, None] < M) & (offs_cn[None, :] < N)
    tl.store(c_ptrs, c, mask=mask)

# config = {"BLOCK_K": 16, "BLOCK_M": 64, "BLOCK_N": 16, "GROUP_M": 8, "arch": "sm_80", "dtype": "fp16", "num_ctas": 1, "num_stages": 3, "num_warps": 4}
# arch = sm_80


// ===== COMPILED SASS (sm_80) =====

	.target	sm_80

	.elftype	@"ET_EXEC"


//--------------------- .note.nv.tkinfo           --------------------------
	.section	.note.nv.tkinfo,"",@"SHT_NOTE"
	.sectionflags	@"SHF_NOTE_NV_TKINFO"
	.tkinfo
        /*0018*/ 	.word	0x00000002
        /*0030*/ 	.string	""
        /*0030*/ 	.string	"ptxas"
        /*0030*/ 	.string	"Cuda compilation tools, release 13.0, V13.0.88"
        /*0030*/ 	.string	"Build cuda_13.0.r13.0/compiler.36424714_0"
        /*0030*/ 	.string	"-v  -suppress-debug-info  -lineinfo  -arch sm_80 "



//--------------------- .note.nv.cuinfo           --------------------------
	.section	.note.nv.cuinfo,"",@"SHT_NOTE"
	.sectionflags	@"SHF_NOTE_NV_CUINFO"
        /*0018*/ 	.short	0x0002
        /*001a*/ 	.short	0x0050
        /*001c*/ 	.short	0x0082
	.zero		2


//--------------------- .nv.info                  --------------------------
	.section	.nv.info,"",@"SHT_CUDA_INFO"
	.align	4


	//----- nvinfo : EIATTR_REGCOUNT
	.align		4
        /*0000*/ 	.byte	0x04, 0x2f
        /*0002*/ 	.short	(.L_1 - .L_0)
	.align		4
.L_0:
        /*0004*/ 	.word	index@(matmul_kernel)
        /*0008*/ 	.word	0x00000040


	//----- nvinfo : EIATTR_FRAME_SIZE
	.align		4
.L_1:
        /*000c*/ 	.byte	0x04, 0x11
        /*000e*/ 	.short	(.L_3 - .L_2)
	.align		4
.L_2:
        /*0010*/ 	.word	index@(matmul_kernel)
        /*0014*/ 	.word	0x00000000


	//----- nvinfo : EIATTR_MIN_STACK_SIZE
	.align		4
.L_3:
        /*0018*/ 	.byte	0x04, 0x12
        /*001a*/ 	.short	(.L_5 - .L_4)
	.align		4
.L_4:
        /*001c*/ 	.word	index@(matmul_kernel)
        /*0020*/ 	.word	0x00000000
.L_5:


//--------------------- .nv.info.matmul_kernel    --------------------------
	.section	.nv.info.matmul_kernel,"",@"SHT_CUDA_INFO"
	.sectionflags	@""
	.align	4


	//----- nvinfo : EIATTR_CUDA_API_VERSION
	.align		4
        /*0000*/ 	.byte	0x04, 0x37
        /*0002*/ 	.short	(.L_7 - .L_6)
.L_6:
        /*0004*/ 	.word	0x00000082


	//----- nvinfo : EIATTR_SW2861232_WAR
	.align		4
.L_7:
        /*0008*/ 	.byte	0x01, 0x35
	.zero		2


	//----- nvinfo : EIATTR_PARAM_CBANK
	.align		4
        /*000c*/ 	.byte	0x04, 0x0a
        /*000e*/ 	.short	(.L_9 - .L_8)
	.align		4
.L_8:
        /*0010*/ 	.word	index@(.nv.constant0.matmul_kernel)
        /*0014*/ 	.short	0x0160
        /*0016*/ 	.short	0x0050


	//----- nvinfo : EIATTR_CBANK_PARAM_SIZE
	.align		4
.L_9:
        /*0018*/ 	.byte	0x03, 0x19
        /*001a*/ 	.short	0x0050


	//----- nvinfo : EIATTR_KPARAM_INFO
	.align		4
        /*001c*/ 	.byte	0x04, 0x17
        /*001e*/ 	.short	(.L_11 - .L_10)
.L_10:
        /*0020*/ 	.word	0x00000000
        /*0024*/ 	.short	0x000d
        /*0026*/ 	.short	0x0048
        /*0028*/ 	.byte	0x00, 0xf4, 0x21, 0x00


	//----- nvinfo : EIATTR_KPARAM_INFO
	.align		4
.L_11:
        /*002c*/ 	.byte	0x04, 0x17
        /*002e*/ 	.short	(.L_13 - .L_12)
.L_12:
        /*0030*/ 	.word	0x00000000
        /*0034*/ 	.short	0x000c
        /*0036*/ 	.short	0x0040
        /*0038*/ 	.byte	0x00, 0xf4, 0x21, 0x00


	//----- nvinfo : EIATTR_KPARAM_INFO
	.align		4
.L_13:
        /*003c*/ 	.byte	0x04, 0x17
        /*003e*/ 	.short	(.L_15 - .L_14)
.L_14:
        /*0040*/ 	.word	0x00000000
        /*0044*/ 	.short	0x000b
        /*0046*/ 	.short	0x0038
        /*0048*/ 	.byte	0x00, 0xf0, 0x11, 0x00


	//----- nvinfo : EIATTR_KPARAM_INFO
	.align		4
.L_15:
        /*004c*/ 	.byte	0x04, 0x17
        /*004e*/ 	.short	(.L_17 - .L_16)
.L_16:
        /*0050*/ 	.word	0x00000000
        /*0054*/ 	.short	0x000a
        /*0056*/ 	.short	0x0034
        /*0058*/ 	.byte	0x00, 0xf0, 0x11, 0x00


	//----- nvinfo : EIATTR_KPARAM_INFO
	.align		4
.L_17:
        /*005c*/ 	.byte	0x04, 0x17
        /*005e*/ 	.short	(.L_19 - .L_18)
.L_18:
        /*0060*/ 	.word	0x00000000
        /*0064*/ 	.short	0x0009
        /*0066*/ 	.short	0x0030
        /*0068*/ 	.byte	0x00, 0xf0, 0x11, 0x00


	//----- nvinfo : EIATTR_KPARAM_INFO
	.align		4
.L_19:
        /*006c*/ 	.byte	0x04, 0x17
        /*006e*/ 	.short	(.L_21 - .L_20)
.L_20:
        /*0070*/ 	.word	0x00000000
        /*0074*/ 	.short	0x0008
        /*0076*/ 	.short	0x002c
        /*0078*/ 	.byte	0x00, 0xf0, 0x11, 0x00


	//----- nvinfo : EIATTR_KPARAM_INFO
	.align		4
.L_21:
        /*007c*/ 	.byte	0x04, 0x17
        /*007e*/ 	.short	(.L_23 - .L_22)
.L_22:
        /*0080*/ 	.word	0x00000000
        /*0084*/ 	.short	0x0007
        /*0086*/ 	.short	0x0028
        /*0088*/ 	.byte	0x00, 0xf0, 0x11, 0x00


	//----- nvinfo : EIATTR_KPARAM_INFO
	.align		4
.L_23:
        /*008c*/ 	.byte	0x04, 0x17
        /*008e*/ 	.short	(.L_25 - .L_24)
.L_24:
        /*0090*/ 	.word	0x00000000
        /*0094*/ 	.short	0x0006
        /*0096*/ 	.short	0x0024
        /*0098*/ 	.byte	0x00, 0xf0, 0x11, 0x00


	//----- nvinfo : EIATTR_KPARAM_INFO
	.align		4
.L_25:
        /*009c*/ 	.byte	0x04, 0x17
        /*009e*/ 	.short	(.L_27 - .L_26)
.L_26:
        /*00a0*/ 	.word	0x00000000
        /*00a4*/ 	.short	0x0005
        /*00a6*/ 	.short	0x0020
        /*00a8*/ 	.byte	0x00, 0xf0, 0x11, 0x00


	//----- nvinfo : EIATTR_KPARAM_INFO
	.align		4
.L_27:
        /*00ac*/ 	.byte	0x04, 0x17
        /*00ae*/ 	.short	(.L_29 - .L_28)
.L_28:
        /*00b0*/ 	.word	0x00000000
        /*00b4*/ 	.short	0x0004
        /*00b6*/ 	.short	0x001c
        /*00b8*/ 	.byte	0x00, 0xf0, 0x11, 0x00


	//----- nvinfo : EIATTR_KPARAM_INFO
	.align		4
.L_29:
        /*00bc*/ 	.byte	0x04, 0x17
        /*00be*/ 	.short	(.L_31 - .L_30)
.L_30:
        /*00c0*/ 	.word	0x00000000
        /*00c4*/ 	.short	0x0003
        /*00c6*/ 	.short	0x0018
        /*00c8*/ 	.byte	0x00, 0xf0, 0x11, 0x00


	//----- nvinfo : EIATTR_KPARAM_INFO
	.align		4
.L_31:
        /*00cc*/ 	.byte	0x04, 0x17
        /*00ce*/ 	.short	(.L_33 - .L_32)
.L_32:
        /*00d0*/ 	.word	0x00000000
        /*00d4*/ 	.short	0x0002
        /*00d6*/ 	.short	0x0010
        /*00d8*/ 	.byte	0x00, 0xf4, 0x21, 0x00


	//----- nvinfo : EIATTR_KPARAM_INFO
	.align		4
.L_33:
        /*00dc*/ 	.byte	0x04, 0x17
        /*00de*/ 	.short	(.L_35 - .L_34)
.L_34:
        /*00e0*/ 	.word	0x00000000
        /*00e4*/ 	.short	0x0001
        /*00e6*/ 	.short	0x0008
        /*00e8*/ 	.byte	0x00, 0xf4, 0x21, 0x00


	//----- nvinfo : EIATTR_KPARAM_INFO
	.align		4
.L_35:
        /*00ec*/ 	.byte	0x04, 0x17
        /*00ee*/ 	.short	(.L_37 - .L_36)
.L_36:
        /*00f0*/ 	.word	0x00000000
        /*00f4*/ 	.short	0x0000
        /*00f6*/ 	.short	0x0000
        /*00f8*/ 	.byte	0x00, 0xf4, 0x21, 0x00


	//----- nvinfo : EIATTR_MAXREG_COUNT
	.align		4
.L_37:
        /*00fc*/ 	.byte	0x03, 0x1b
        /*00fe*/ 	.short	0x00ff


	//----- nvinfo : EIATTR_NUM_BARRIERS
	.align		4
        /*0100*/ 	.byte	0x02, 0x4c
        /*0102*/ 	.byte	0x01
	.zero		1


	//----- nvinfo : EIATTR_MERCURY_ISA_VERSION
	.align		4
        /*0104*/ 	.byte	0x03, 0x5f
        /*0106*/ 	.short	0x0000


	//----- nvinfo : EIATTR_EXIT_INSTR_OFFSETS
	.align		4
        /*0108*/ 	.byte	0x04, 0x1c
        /*010a*/ 	.short	(.L_39 - .L_38)


	//   ....[0]....
.L_38:
        /*010c*/ 	.word	0x00001600


	//   ....[1]....
        /*0110*/ 	.word	0x00001630


	//----- nvinfo : EIATTR_REQNTID
	.align		4
.L_39:
        /*0114*/ 	.byte	0x04, 0x10
        /*0116*/ 	.short	(.L_41 - .L_40)
.L_40:
        /*0118*/ 	.word	0x00000080
        /*011c*/ 	.word	0x00000001
        /*0120*/ 	.word	0x00000001
.L_41:


//--------------------- .nv.callgraph             --------------------------
	.section	.nv.callgraph,"",@"SHT_CUDA_CALLGRAPH"
	.align	4
	.sectionentsize	8
	.align		4
        /*0000*/ 	.word	0x00000000
	.align		4
        /*0004*/ 	.word	0xffffffff
	.align		4
        /*0008*/ 	.word	0x00000000
	.align		4
        /*000c*/ 	.word	0xfffffffe
	.align		4
        /*0010*/ 	.word	0x00000000
	.align		4
        /*0014*/ 	.word	0xfffffffd
	.align		4
        /*0018*/ 	.word	0x00000000
	.align		4
        /*001c*/ 	.word	0xfffffffc


//--------------------- .nv.rel.action            --------------------------
	.section	.nv.rel.action,"",@"SHT_CUDA_RELOCINFO"
	.align	8
	.sectionentsize	8
        /*0000*/ 	.byte	0x73, 0x00, 0x00, 0x00, 0x00, 0x00, 0x00, 0x00, 0x00, 0x00, 0x00, 0x11, 0x25, 0x00, 0x05, 0x36


//--------------------- .nv.constant0.matmul_kernel --------------------------
	.section	.nv.constant0.matmul_kernel,"a",@progbits
	.sectionflags	@""
	.align	4
.nv.constant0.matmul_kernel:
	.zero		432


//--------------------- .text.matmul_kernel       --------------------------
	.section	.text.matmul_kernel,"ax",@progbits
	.sectioninfo	@"SHI_REGISTERS=64"
	.align	128
        .global         matmul_kernel
        .type           matmul_kernel,@function
        .size           matmul_kernel,(.L_x_3 - matmul_kernel)
        .other          matmul_kernel,@"STO_CUDA_ENTRY STV_DEFAULT"
matmul_kernel:
.text.matmul_kernel:
[----:B------:R-:W-:Y:S02]  /*0000*/  IMAD.MOV.U32 R1, RZ, RZ, c[0x0][0x28] ;  /* 0x00000a00ff017624 */ /* 0x000fe400078e00ff */
[----:B------:R-:W-:Y:S01]  /*0010*/  IMAD.MOV.U32 R0, RZ, RZ, c[0x0][0x17c] ;  /* 0x00005f00ff007624 */ /* 0x000fe200078e00ff */
[----:B------:R-:W0:Y:S01]  /*0020*/  S2R R5, SR_CTAID.X ;  /* 0x0000000000057919 */ /* 0x000e220000002500 */
[----:B------:R-:W-:Y:S01]  /*0030*/  IMAD.MOV.U32 R34, RZ, RZ, c[0x0][0x180] ;  /* 0x00006000ff227624 */ /* 0x000fe200078e00ff */
[----:B------:R-:W-:Y:S01]  /*0040*/  ULDC.64 UR6, c[0x0][0x118] ;  /* 0x0000460000067ab9 */ /* 0x000fe20000000a00 */
[----:B------:R-:W-:Y:S01]  /*0050*/  CS2R R12, SRZ ;  /* 0x00000000000c7805 */ /* 0x000fe2000001ff00 */
[----:B------:R-:W-:Y:S01]  /*0060*/  IADD3 R0, R0, 0xf, RZ ;  /* 0x0000000f00007810 */ /* 0x000fe20007ffe0ff */
[----:B------:R-:W-:Y:S01]  /*0070*/  CS2R R14, SRZ ;  /* 0x00000000000e7805 */ /* 0x000fe2000001ff00 */
[----:B------:R-:W-:Y:S02]  /*0080*/  IADD3 R34, R34, 0xf, RZ ;  /* 0x0000000f22227810 */ /* 0x000fe40007ffe0ff */
[----:B------:R-:W-:-:S04]  /*0090*/  SHF.R.S32.HI R3, RZ, 0x1f, R0 ;  /* 0x0000001fff037819 */ /* 0x000fc80000011400 */
[----:B------:R-:W-:-:S04]  /*00a0*/  LEA.HI R3, R3, R0, RZ, 0x4 ;  /* 0x0000000003037211 */ /* 0x000fc800078f20ff */
[----:B------:R-:W-:-:S05]  /*00b0*/  SHF.R.S32.HI R3, RZ, 0x4, R3 ;  /* 0x00000004ff037819 */ /* 0x000fca0000011403 */
[----:B------:R-:W-:Y:S01]  /*00c0*/  IMAD.SHL.U32 R4, R3, 0x8, RZ ;  /* 0x0000000803047824 */ /* 0x000fe200078e00ff */
[----:B0-----:R-:W-:-:S04]  /*00d0*/  IABS R8, R5 ;  /* 0x0000000500087213 */ /* 0x001fc80000000000 */
[-C--:B------:R-:W-:Y:S02]  /*00e0*/  IABS R7, R4.reuse ;  /* 0x0000000400077213 */ /* 0x080fe40000000000 */
[----:B------:R-:W-:Y:S02]  /*00f0*/  IABS R10, R4 ;  /* 0x00000004000a7213 */ /* 0x000fe40000000000 */
[----:B------:R-:W0:Y:S08]  /*0100*/  I2F.RP R0, R7 ;  /* 0x0000000700007306 */ /* 0x000e300000209400 */
[----:B0-----:R-:W0:Y:S02]  /*0110*/  MUFU.RCP R0, R0 ;  /* 0x0000000000007308 */ /* 0x001e240000001000 */
[----:B0-----:R-:W-:Y:S01]  /*0120*/  IADD3 R2, R0, 0xffffffe, RZ ;  /* 0x0ffffffe00027810 */ /* 0x001fe20007ffe0ff */
[----:B------:R-:W-:-:S05]  /*0130*/  IMAD.MOV R0, RZ, RZ, -R10 ;  /* 0x000000ffff007224 */ /* 0x000fca00078e0a0a */
[----:B------:R0:W1:Y:S02]  /*0140*/  F2I.FTZ.U32.TRUNC.NTZ R3, R2 ;  /* 0x0000000200037305 */ /* 0x000064000021f000 */
[----:B0-----:R-:W-:Y:S02]  /*0150*/  IMAD.MOV.U32 R2, RZ, RZ, RZ ;  /* 0x000000ffff027224 */ /* 0x001fe400078e00ff */
[----:B-1----:R-:W-:-:S04]  /*0160*/  IMAD.MOV R6, RZ, RZ, -R3 ;  /* 0x000000ffff067224 */ /* 0x002fc800078e0a03 */
[----:B------:R-:W-:Y:S02]  /*0170*/  IMAD R9, R6, R7, RZ ;  /* 0x0000000706097224 */ /* 0x000fe400078e02ff */
[----:B------:R-:W-:Y:S02]  /*0180*/  IMAD.MOV.U32 R6, RZ, RZ, R8 ;  /* 0x000000ffff067224 */ /* 0x000fe400078e0008 */
[----:B------:R-:W-:-:S06]  /*0190*/  IMAD.HI.U32 R3, R3, R9, R2 ;  /* 0x0000000903037227 */ /* 0x000fcc00078e0002 */
[----:B------:R-:W-:-:S04]  /*01a0*/  IMAD.HI.U32 R3, R3, R6, RZ ;  /* 0x0000000603037227 */ /* 0x000fc800078e00ff */
[----:B------:R-:W-:-:S05]  /*01b0*/  IMAD R0, R3, R0, R6 ;  /* 0x0000000003007224 */ /* 0x000fca00078e0206 */
[----:B------:R-:W-:-:S13]  /*01c0*/  ISETP.GT.U32.AND P1, PT, R7, R0, PT ;  /* 0x000000000700720c */ /* 0x000fda0003f24070 */
[----:B------:R-:W-:Y:S01]  /*01d0*/  @!P1 IMAD.IADD R0, R0, 0x1, -R7 ;  /* 0x0000000100009824 */ /* 0x000fe200078e0a07 */
[----:B------:R-:W-:Y:S02]  /*01e0*/  @!P1 IADD3 R3, R3, 0x1, RZ ;  /* 0x0000000103039810 */ /* 0x000fe40007ffe0ff */
[----:B------:R-:W-:Y:S02]  /*01f0*/  ISETP.NE.AND P1, PT, R4, RZ, PT ;  /* 0x000000ff0400720c */ /* 0x000fe40003f25270 */
[----:B------:R-:W-:Y:S02]  /*0200*/  ISETP.GE.U32.AND P0, PT, R0, R7, PT ;  /* 0x000000070000720c */ /* 0x000fe40003f06070 */
[----:B------:R-:W-:-:S04]  /*0210*/  LOP3.LUT R0, R5, R4, RZ, 0x3c, !PT ;  /* 0x0000000405007212 */ /* 0x000fc800078e3cff */
[----:B------:R-:W-:Y:S01]  /*0220*/  ISETP.GE.AND P2, PT, R0, RZ, PT ;  /* 0x000000ff0000720c */ /* 0x000fe20003f46270 */
[----:B------:R-:W-:-:S05]  /*0230*/  IMAD.MOV.U32 R0, RZ, RZ, c[0x0][0x178] ;  /* 0x00005e00ff007624 */ /* 0x000fca00078e00ff */
[----:B------:R-:W-:Y:S02]  /*0240*/  IADD3 R0, R0, 0x3f, RZ ;  /* 0x0000003f00007810 */ /* 0x000fe40007ffe0ff */
[----:B------:R-:W-:-:S05]  /*0250*/  @P0 IADD3 R3, R3, 0x1, RZ ;  /* 0x0000000103030810 */ /* 0x000fca0007ffe0ff */
[----:B------:R-:W-:Y:S01]  /*0260*/  IMAD.MOV.U32 R2, RZ, RZ, R3 ;  /* 0x000000ffff027224 */ /* 0x000fe200078e0003 */
[----:B------:R-:W-:-:S03]  /*0270*/  SHF.R.S32.HI R3, RZ, 0x1f, R0 ;  /* 0x0000001fff037819 */ /* 0x000fc60000011400 */
[----:B------:R-:W-:Y:S01]  /*0280*/  @!P2 IMAD.MOV R2, RZ, RZ, -R2 ;  /* 0x000000ffff02a224 */ /* 0x000fe200078e0a02 */
[----:B------:R-:W-:Y:S02]  /*0290*/  @!P1 LOP3.LUT R2, RZ, R4, RZ, 0x33, !PT ;  /* 0x00000004ff029212 */ /* 0x000fe400078e33ff */
[----:B------:R-:W-:-:S03]  /*02a0*/  LEA.HI R3, R3, R0, RZ, 0x6 ;  /* 0x0000000003037211 */ /* 0x000fc600078f30ff */
[----:B------:R-:W-:Y:S02]  /*02b0*/  IMAD.SHL.U32 R6, R2, 0x8, RZ ;  /* 0x0000000802067824 */ /* 0x000fe400078e00ff */
[----:B------:R-:W-:-:S03]  /*02c0*/  IMAD.MOV R2, RZ, RZ, -R2 ;  /* 0x000000ffff027224 */ /* 0x000fc600078e0a02 */
[----:B------:R-:W-:Y:S01]  /*02d0*/  LEA.HI.SX32 R3, R3, -R6, 0x1a ;  /* 0x8000000603037211 */ /* 0x000fe200078fd2ff */
[----:B------:R-:W-:-:S03]  /*02e0*/  IMAD R8, R4, R2, R5 ;  /* 0x0000000204087224 */ /* 0x000fc600078e0205 */
[----:B------:R-:W-:-:S04]  /*02f0*/  IMNMX R11, R3, 0x8, PT ;  /* 0x00000008030b7817 */ /* 0x000fc80003800200 */
[-C--:B------:R-:W-:Y:S02]  /*0300*/  IABS R7, R11.reuse ;  /* 0x0000000b00077213 */ /* 0x080fe40000000000 */
[----:B------:R-:W-:Y:S02]  /*0310*/  IABS R4, R11 ;  /* 0x0000000b00047213 */ /* 0x000fe40000000000 */
[----:B------:R-:W0:Y:S08]  /*0320*/  I2F.RP R0, R7 ;  /* 0x0000000700007306 */ /* 0x000e300000209400 */
[----:B0-----:R-:W0:Y:S02]  /*0330*/  MUFU.RCP R0, R0 ;  /* 0x0000000000007308 */ /* 0x001e240000001000 */
[----:B0-----:R-:W-:Y:S01]  /*0340*/  IADD3 R3, R0, 0xffffffe, RZ ;  /* 0x0ffffffe00037810 */ /* 0x001fe20007ffe0ff */
[----:B------:R-:W-:-:S05]  /*0350*/  IMAD.MOV R0, RZ, RZ, -R4 ;  /* 0x000000ffff007224 */ /* 0x000fca00078e0a04 */
[----:B------:R-:W0:Y:S02]  /*0360*/  F2I.FTZ.U32.TRUNC.NTZ R3, R3 ;  /* 0x0000000300037305 */ /* 0x000e24000021f000 */
[----:B0-----:R-:W-:-:S04]  /*0370*/  IMAD.MOV R9, RZ, RZ, -R3 ;  /* 0x000000ffff097224 */ /* 0x001fc800078e0a03 */
[----:B------:R-:W-:Y:S01]  /*0380*/  IMAD.MOV.U32 R2, RZ, RZ, R9 ;  /* 0x000000ffff027224 */ /* 0x000fe200078e0009 */
[----:B------:R-:W-:-:S03]  /*0390*/  IABS R9, R8 ;  /* 0x0000000800097213 */ /* 0x000fc60000000000 */
[----:B------:R-:W-:Y:S02]  /*03a0*/  IMAD R5, R2, R7, RZ ;  /* 0x0000000702057224 */ /* 0x000fe400078e02ff */
[----:B------:R-:W-:-:S04]  /*03b0*/  IMAD.MOV.U32 R2, RZ, RZ, RZ ;  /* 0x000000ffff027224 */ /* 0x000fc800078e00ff */
        /* <DEDUP_REMOVED lines=9> */
[----:B------:R-:W-:Y:S02]  /*0450*/  ISETP.GE.AND P2, PT, R0, RZ, PT ;  /* 0x000000ff0000720c */ /* 0x000fe40003f46270 */
[----:B------:R-:W0:Y:S05]  /*0460*/  S2R R0, SR_TID.X ;  /* 0x0000000000007919 */ /* 0x000e2a0000002100 */
[----:B------:R-:W-:Y:S02]  /*0470*/  @P0 IADD3 R2, R2, 0x1, RZ ;  /* 0x0000000102020810 */ /* 0x000fe40007ffe0ff */
[----:B------:R-:W-:-:S03]  /*0480*/  ISETP.GE.AND P0, PT, R34, 0x10, PT ;  /* 0x000000102200780c */ /* 0x000fc60003f06270 */
[----:B------:R-:W-:-:S04]  /*0490*/  IMAD.MOV.U32 R4, RZ, RZ, R2 ;  /* 0x000000ffff047224 */ /* 0x000fc800078e0002 */
[----:B------:R-:W-:Y:S01]  /*04a0*/  @!P2 IMAD.MOV R4, RZ, RZ, -R4 ;  /* 0x000000ffff04a224 */ /* 0x000fe200078e0a04 */
[----:B------:R-:W-:-:S05]  /*04b0*/  @!P1 LOP3.LUT R4, RZ, R11, RZ, 0x33, !PT ;  /* 0x0000000bff049212 */ /* 0x000fca00078e33ff */
[----:B------:R-:W-:Y:S02]  /*04c0*/  IMAD.MOV R2, RZ, RZ, -R4 ;  /* 0x000000ffff027224 */ /* 0x000fe400078e0a04 */
[----:B------:R-:W-:Y:S02]  /*04d0*/  IMAD.SHL.U32 R4, R4, 0x10, RZ ;  /* 0x0000001004047824 */ /* 0x000fe400078e00ff */
[----:B------:R-:W-:Y:S01]  /*04e0*/  IMAD R2, R11, R2, R8 ;  /* 0x000000020b027224 */ /* 0x000fe200078e0208 */
[----:B0-----:R-:W-:-:S03]  /*04f0*/  SHF.R.U32.HI R3, RZ, 0x6, R0 ;  /* 0x00000006ff037819 */ /* 0x001fc60000011600 */
[----:B------:R-:W-:Y:S01]  /*0500*/  IMAD.IADD R5, R6, 0x1, R2 ;  /* 0x0000000106057824 */ /* 0x000fe200078e0202 */
[C---:B------:R-:W-:Y:S02]  /*0510*/  LOP3.LUT R6, R0.reuse, 0x3f, RZ, 0xc0, !PT ;  /* 0x0000003f00067812 */ /* 0x040fe400078ec0ff */
[----:B------:R-:W-:Y:S02]  /*0520*/  LOP3.LUT R2, R0, 0x40, RZ, 0xc0, !PT ;  /* 0x0000004000027812 */ /* 0x000fe400078ec0ff */
[----:B------:R-:W-:Y:S01]  /*0530*/  SGXT.U32 R3, R3, 0x1 ;  /* 0x000000010303781a */ /* 0x000fe20000000000 */
[----:B------:R-:W-:Y:S01]  /*0540*/  IMAD R5, R5, 0x40, R6 ;  /* 0x0000004005057824 */ /* 0x000fe200078e0206 */
[----:B------:R-:W-:Y:S05]  /*0550*/  @!P0 BRA `(.L_x_0) ;  /* 0x00000b9000008947 */ /* 0x000fea0003800000 */
[----:B------:R-:W-:Y:S01]  /*0560*/  IABS R7, c[0x0][0x17c] ;  /* 0x00005f0000077a13 */ /* 0x000fe20000000000 */
[----:B------:R-:W-:Y:S01]  /*0570*/  IMAD.SHL.U32 R6, R6, 0x2, RZ ;  /* 0x0000000206067824 */ /* 0x000fe200078e00ff */
[----:B------:R-:W-:Y:S01]  /*0580*/  IABS R9, c[0x0][0x178] ;  /* 0x00005e0000097a13 */ /* 0x000fe20000000000 */
[----:B------:R-:W-:Y:S01]  /*0590*/  IMAD.MOV.U32 R43, RZ, RZ, c[0x0][0x18c] ;  /* 0x00006300ff2b7624 */ /* 0x000fe200078e00ff */
[----:B------:R-:W0:Y:S01]  /*05a0*/  I2F.RP R8, R7 ;  /* 0x0000000700087306 */ /* 0x000e220000209400 */
[----:B------:R-:W-:Y:S01]  /*05b0*/  SHF.R.U32.HI R15, RZ, 0x4, R0 ;  /* 0x00000004ff0f7819 */ /* 0x000fe20000011600 */
[----:B------:R-:W-:Y:S01]  /*05c0*/  IMAD.MOV.U32 R45, RZ, RZ, c[0x0][0x188] ;  /* 0x00006200ff2d7624 */ /* 0x000fe200078e00ff */
[----:B------:R-:W-:Y:S01]  /*05d0*/  IABS R20, R5 ;  /* 0x0000000500147213 */ /* 0x000fe20000000000 */
[----:B------:R-:W-:Y:S01]  /*05e0*/  IMAD R33, R3, c[0x0][0x188], RZ ;  /* 0x0000620003217a24 */ /* 0x000fe200078e02ff */
[----:B------:R-:W-:Y:S01]  /*05f0*/  SGXT.U32 R15, R15, 0x3 ;  /* 0x000000030f0f781a */ /* 0x000fe20000000000 */
[----:B------:R-:W-:Y:S01]  /*0600*/  IMAD.SHL.U32 R43, R43, 0x10, RZ ;  /* 0x000000102b2b7824 */ /* 0x000fe200078e00ff */
[----:B------:R-:W-:Y:S01]  /*0610*/  ISETP.NE.U32.AND P0, PT, R2, RZ, PT ;  /* 0x000000ff0200720c */ /* 0x000fe20003f05070 */
[----:B------:R-:W1:Y:S01]  /*0620*/  I2F.RP R14, R9 ;  /* 0x00000009000e7306 */ /* 0x000e620000209400 */
[----:B------:R-:W-:Y:S01]  /*0630*/  LOP3.LUT R18, R4, R15, RZ, 0xfc, !PT ;  /* 0x0000000f04127212 */ /* 0x000fe200078efcff */
[----:B------:R-:W-:Y:S01]  /*0640*/  IMAD.SHL.U32 R45, R45, 0x10, RZ ;  /* 0x000000102d2d7824 */ /* 0x000fe200078e00ff */
[----:B------:R-:W-:Y:S01]  /*0650*/  LOP3.LUT R28, R3, 0x6, RZ, 0xfc, !PT ;  /* 0x00000006031c7812 */ /* 0x000fe200078efcff */
[----:B------:R-:W-:Y:S01]  /*0660*/  ULDC UR4, c[0x0][0x180] ;  /* 0x0000600000047ab9 */ /* 0x000fe20000000800 */
[----:B------:R-:W-:-:S02]  /*0670*/  IABS R17, R18 ;  /* 0x0000001200117213 */ /* 0x000fc40000000000 */
[C---:B------:R-:W-:Y:S01]  /*0680*/  LOP3.LUT R29, R3.reuse, 0x8, RZ, 0xfc, !PT ;  /* 0x00000008031d7812 */ /* 0x040fe200078efcff */
[----:B0-----:R-:W0:Y:S01]  /*0690*/  MUFU.RCP R8, R8 ;  /* 0x0000000800087308 */ /* 0x001e220000001000 */
[C---:B------:R-:W-:Y:S01]  /*06a0*/  LOP3.LUT R30, R3.reuse, 0xa, RZ, 0xfc, !PT ;  /* 0x0000000a031e7812 */ /* 0x040fe200078efcff */
[----:B------:R-:W-:Y:S01]  /*06b0*/  IMAD R55, R28, c[0x0][0x188], RZ ;  /* 0x000062001c377a24 */ /* 0x000fe200078e02ff */
[----:B------:R-:W-:Y:S01]  /*06c0*/  LOP3.LUT R31, R3, 0xc, RZ, 0xfc, !PT ;  /* 0x0000000c031f7812 */ /* 0x000fe200078efcff */
[----:B------:R-:W-:Y:S01]  /*06d0*/  IMAD R53, R29, c[0x0][0x188], RZ ;  /* 0x000062001d357a24 */ /* 0x000fe200078e02ff */
[----:B------:R-:W-:Y:S01]  /*06e0*/  LOP3.LUT R32, R3, 0xe, RZ, 0xfc, !PT ;  /* 0x0000000e03207812 */ /* 0x000fe200078efcff */
[----:B------:R-:W-:Y:S02]  /*06f0*/  IMAD R51, R30, c[0x0][0x188], RZ ;  /* 0x000062001e337a24 */ /* 0x000fe400078e02ff */
[----:B-1----:R-:W1:Y:S01]  /*0700*/  MUFU.RCP R14, R14 ;  /* 0x0000000e000e7308 */ /* 0x002e620000001000 */
[----:B------:R-:W-:-:S02]  /*0710*/  IMAD R49, R31, c[0x0][0x188], RZ ;  /* 0x000062001f317a24 */ /* 0x000fc400078e02ff */
[----:B------:R-:W-:Y:S01]  /*0720*/  IMAD R47, R32, c[0x0][0x188], RZ ;  /* 0x00006200202f7a24 */ /* 0x000fe200078e02ff */
[----:B0-----:R-:W-:Y:S02]  /*0730*/  IADD3 R10, R8, 0xffffffe, RZ ;  /* 0x0ffffffe080a7810 */ /* 0x001fe40007ffe0ff */
[----:B------:R-:W-:Y:S02]  /*0740*/  LOP3.LUT R8, R18, 0x8, RZ, 0xfc, !PT ;  /* 0x0000000812087812 */ /* 0x000fe400078efcff */
[----:B------:R0:W2:Y:S01]  /*0750*/  F2I.FTZ.U32.TRUNC.NTZ R11, R10 ;  /* 0x0000000a000b7305 */ /* 0x0000a2000021f000 */
[----:B-1----:R-:W-:Y:S02]  /*0760*/  IADD3 R12, R14, 0xffffffe, RZ ;  /* 0x0ffffffe0e0c7810 */ /* 0x002fe40007ffe0ff */
[----:B------:R-:W-:-:S05]  /*0770*/  IABS R14, R8 ;  /* 0x00000008000e7213 */ /* 0x000fca0000000000 */
[----:B------:R-:W1:Y:S01]  /*0780*/  F2I.FTZ.U32.TRUNC.NTZ R13, R12 ;  /* 0x0000000c000d7305 */ /* 0x000e62000021f000 */
[----:B0-----:R-:W-:Y:S02]  /*0790*/  IMAD.MOV.U32 R10, RZ, RZ, RZ ;  /* 0x000000ffff0a7224 */ /* 0x001fe400078e00ff */
[----:B--2---:R-:W-:-:S04]  /*07a0*/  IMAD.MOV R16, RZ, RZ, -R11 ;  /* 0x000000ffff107224 */ /* 0x004fc800078e0a0b */
[----:B------:R-:W-:Y:S02]  /*07b0*/  IMAD R15, R16, R7, RZ ;  /* 0x00000007100f7224 */ /* 0x000fe400078e02ff */
[----:B-1----:R-:W-:Y:S02]  /*07c0*/  IMAD.MOV R12, RZ, RZ, -R13 ;  /* 0x000000ffff0c7224 */ /* 0x002fe400078e0a0d */
[----:B------:R-:W-:-:S04]  /*07d0*/  IMAD.HI.U32 R10, R11, R15, R10 ;  /* 0x0000000f0b0a7227 */ /* 0x000fc800078e000a */
[----:B------:R-:W-:Y:S02]  /*07e0*/  IMAD.MOV.U32 R15, RZ, RZ, R17 ;  /* 0x000000ffff0f7224 */ /* 0x000fe400078e0011 */
[----:B------:R-:W-:Y:S02]  /*07f0*/  IMAD R17, R12, R9, RZ ;  /* 0x000000090c117224 */ /* 0x000fe400078e02ff */
[----:B------:R-:W-:Y:S02]  /*0800*/  IMAD.MOV.U32 R12, RZ, RZ, RZ ;  /* 0x000000ffff0c7224 */ /* 0x000fe400078e00ff */
[----:B------:R-:W-:-:S04]  /*0810*/  IMAD.HI.U32 R11, R10, R14, RZ ;  /* 0x0000000e0a0b7227 */ /* 0x000fc800078e00ff */
[----:B------:R-:W-:-:S04]  /*0820*/  IMAD.HI.U32 R10, R10, R15, RZ ;  /* 0x0000000f0a0a7227 */ /* 0x000fc800078e00ff */
[----:B------:R-:W-:-:S04]  /*0830*/  IMAD.HI.U32 R12, R13, R17, R12 ;  /* 0x000000110d0c7227 */ /* 0x000fc800078e000c */
[----:B------:R-:W-:Y:S02]  /*0840*/  IMAD.MOV R11, RZ, RZ, -R11 ;  /* 0x000000ffff0b7224 */ /* 0x000fe400078e0a0b */
[----:B------:R-:W-:Y:S02]  /*0850*/  IMAD.MOV R16, RZ, RZ, -R10 ;  /* 0x000000ffff107224 */ /* 0x000fe400078e0a0a */
[----:B------:R-:W-:-:S04]  /*0860*/  IMAD.HI.U32 R13, R12, R20, RZ ;  /* 0x000000140c0d7227 */ /* 0x000fc800078e00ff */
[C---:B------:R-:W-:Y:S01]  /*0870*/  IMAD R10, R7.reuse, R11, R14 ;  /* 0x0000000b070a7224 */ /* 0x040fe200078e020e */
[----:B------:R-:W-:Y:S01]  /*0880*/  SHF.R.S32.HI R11, RZ, 0x1f, R34 ;  /* 0x0000001fff0b7819 */ /* 0x000fe20000011422 */
[C---:B------:R-:W-:Y:S01]  /*0890*/  IMAD R12, R7.reuse, R16, R15 ;  /* 0x00000010070c7224 */ /* 0x040fe200078e020f */
[----:B------:R-:W-:Y:S01]  /*08a0*/  LOP3.LUT R15, R0, 0x10, RZ, 0xc0, !PT ;  /* 0x00000010000f7812 */ /* 0x000fe200078ec0ff */
[----:B------:R-:W-:Y:S01]  /*08b0*/  IMAD.MOV R14, RZ, RZ, -R13 ;  /* 0x000000ffff0e7224 */ /* 0x000fe200078e0a0d */
[C---:B------:R-:W-:Y:S02]  /*08c0*/  ISETP.GT.U32.AND P1, PT, R7.reuse, R10, PT ;  /* 0x0000000a0700720c */ /* 0x040fe40003f24070 */
[----:B------:R-:W-:Y:S01]  /*08d0*/  ISETP.GT.U32.AND P2, PT, R7, R12, PT ;  /* 0x0000000c0700720c */ /* 0x000fe20003f44070 */
[----:B------:R-:W-:Y:S01]  /*08e0*/  IMAD R20, R9, R14, R20 ;  /* 0x0000000e09147224 */ /* 0x000fe200078e0214 */
[----:B------:R-:W-:Y:S02]  /*08f0*/  SEL R13, RZ, 0x90, !P0 ;  /* 0x00000090ff0d7807 */ /* 0x000fe40004000000 */
[----:B------:R-:W-:-:S02]  /*0900*/  ISETP.GE.AND P0, PT, R8, RZ, PT ;  /* 0x000000ff0800720c */ /* 0x000fc40003f06270 */
[----:B------:R-:W-:Y:S02]  /*0910*/  ISETP.GT.U32.AND P3, PT, R9, R20, PT ;  /* 0x000000140900720c */ /* 0x000fe40003f64070 */
[----:B------:R-:W-:Y:S01]  /*0920*/  LOP3.LUT R6, R13, R6, RZ, 0x3c, !PT ;  /* 0x000000060d067212 */ /* 0x000fe200078e3cff */
[----:B------:R-:W-:Y:S01]  /*0930*/  IMAD.SHL.U32 R13, R0, 0x20, RZ ;  /* 0x00000020000d7824 */ /* 0x000fe200078e00ff */
[----:B------:R-:W-:Y:S01]  /*0940*/  LEA.HI R34, R11, R34, RZ, 0x4 ;  /* 0x000000220b227211 */ /* 0x000fe200078f20ff */
[--C-:B------:R-:W-:Y:S01]  /*0950*/  @!P1 IMAD.IADD R10, R10, 0x1, -R7.reuse ;  /* 0x000000010a0a9824 */ /* 0x100fe200078e0a07 */
[----:B------:R-:W-:Y:S01]  /*0960*/  LOP3.LUT R8, R0, 0x7, RZ, 0xc0, !PT ;  /* 0x0000000700087812 */ /* 0x000fe200078ec0ff */
[----:B------:R-:W-:Y:S01]  /*0970*/  @!P2 IMAD.IADD R12, R12, 0x1, -R7 ;  /* 0x000000010c0ca824 */ /* 0x000fe200078e0a07 */
[----:B------:R-:W-:Y:S01]  /*0980*/  LOP3.LUT R14, R13, 0x60, RZ, 0xc0, !PT ;  /* 0x000000600d0e7812 */ /* 0x000fe200078ec0ff */
[----:B------:R-:W-:Y:S01]  /*0990*/  IMAD.SHL.U32 R11, R0, 0x2, RZ ;  /* 0x00000002000b7824 */ /* 0x000fe200078e00ff */
[----:B------:R-:W-:-:S02]  /*09a0*/  ISETP.GT.U32.AND P1, PT, R7, R10, PT ;  /* 0x0000000a0700720c */ /* 0x000fc40003f24070 */
[----:B------:R-:W-:Y:S01]  /*09b0*/  ISETP.GT.U32.AND P2, PT, R7, R12, PT ;  /* 0x0000000c0700720c */ /* 0x000fe20003f44070 */
[----:B------:R-:W-:Y:S01]  /*09c0*/  @!P3 IMAD.IADD R20, R20, 0x1, -R9 ;  /* 0x000000011414b824 */ /* 0x000fe200078e0a09 */
[----:B------:R-:W-:Y:S01]  /*09d0*/  ISETP.GE.AND P3, PT, R18, RZ, PT ;  /* 0x000000ff1200720c */ /* 0x000fe20003f66270 */
[----:B------:R-:W-:Y:S01]  /*09e0*/  IMAD R17, R15, 0x10, R14 ;  /* 0x000000100f117824 */ /* 0x000fe200078e020e */
[----:B------:R-:W-:Y:S01]  /*09f0*/  LOP3.LUT R13, R11, 0x10, RZ, 0xc0, !PT ;  /* 0x000000100b0d7812 */ /* 0x000fe200078ec0ff */
[C---:B------:R-:W-:Y:S01]  /*0a00*/  IMAD.SHL.U32 R11, R8.reuse, 0x10, RZ ;  /* 0x00000010080b7824 */ /* 0x040fe200078e00ff */
[----:B------:R-:W-:Y:S01]  /*0a10*/  ISETP.GT.U32.AND P4, PT, R9, R20, PT ;  /* 0x000000140900720c */ /* 0x000fe20003f84070 */
[----:B------:R-:W-:Y:S01]  /*0a20*/  IMAD R15, R8, 0x2, R15 ;  /* 0x00000002080f7824 */ /* 0x000fe200078e020f */
[--C-:B------:R-:W-:Y:S01]  /*0a30*/  SHF.R.S32.HI R16, RZ, 0x2, R0.reuse ;  /* 0x00000002ff107819 */ /* 0x100fe20000011400 */
[----:B------:R-:W-:Y:S01]  /*0a40*/  CS2R R18, SRZ ;  /* 0x0000000000127805 */ /* 0x000fe2000001ff00 */
[----:B------:R-:W-:Y:S01]  /*0a50*/  LOP3.LUT R8, R11, 0x60, R0, 0x78, !PT ;  /* 0x000000600b087812 */ /* 0x000fe200078e7800 */
[--C-:B------:R-:W-:Y:S01]  /*0a60*/  @!P1 IMAD.IADD R10, R10, 0x1, -R7.reuse ;  /* 0x000000010a0a9824 */ /* 0x100fe200078e0a07 */
[----:B------:R-:W-:Y:S01]  /*0a70*/  ISETP.NE.AND P1, PT, RZ, c[0x0][0x17c], PT ;  /* 0x00005f00ff007a0c */ /* 0x000fe20003f25270 */
[----:B------:R-:W-:Y:S01]  /*0a80*/  @!P2 IMAD.IADD R12, R12, 0x1, -R7 ;  /* 0x000000010c0ca824 */ /* 0x000fe200078e0a07 */
[----:B------:R-:W-:Y:S01]  /*0a90*/  LOP3.LUT R11, RZ, c[0x0][0x17c], RZ, 0x33, !PT ;  /* 0x00005f00ff0b7a12 */ /* 0x000fe200078e33ff */
[----:B------:R-:W-:Y:S01]  /*0aa0*/  @!P0 IMAD.MOV R10, RZ, RZ, -R10 ;  /* 0x000000ffff0a8224 */ /* 0x000fe200078e0a0a */
[----:B------:R-:W-:Y:S01]  /*0ab0*/  ISETP.NE.AND P0, PT, RZ, c[0x0][0x178], PT ;  /* 0x00005e00ff007a0c */ /* 0x000fe20003f05270 */
[----:B------:R-:W-:Y:S01]  /*0ac0*/  @!P3 IMAD.MOV R12, RZ, RZ, -R12 ;  /* 0x000000ffff0cb224 */ /* 0x000fe200078e0a0c */
[----:B------:R-:W-:Y:S01]  /*0ad0*/  SGXT R14, R16, 0x1 ;  /* 0x00000001100e781a */ /* 0x000fe20000000200 */
[----:B------:R-:W-:Y:S01]  /*0ae0*/  @!P4 IMAD.IADD R20, R20, 0x1, -R9 ;  /* 0x000000011414c824 */ /* 0x000fe200078e0a09 */
[----:B------:R-:W-:-:S02]  /*0af0*/  SEL R42, R11, R10, !P1 ;  /* 0x0000000a0b2a7207 */ /* 0x000fc40004800000 */
[----:B------:R-:W-:Y:S02]  /*0b00*/  SEL R61, R11, R12, !P1 ;  /* 0x0000000c0b3d7207 */ /* 0x000fe40004800000 */
[----:B------:R-:W-:Y:S01]  /*0b10*/  ISETP.GE.AND P1, PT, R5, RZ, PT ;  /* 0x000000ff0500720c */ /* 0x000fe20003f26270 */
[----:B------:R-:W-:Y:S01]  /*0b20*/  IMAD R42, R42, c[0x0][0x190], RZ ;  /* 0x000064002a2a7a24 */ /* 0x000fe200078e02ff */
[----:B------:R-:W-:Y:S01]  /*0b30*/  LOP3.LUT R9, R0, 0xf, RZ, 0xc0, !PT ;  /* 0x0000000f00097812 */ /* 0x000fe200078ec0ff */
[----:B------:R-:W-:Y:S01]  /*0b40*/  IMAD R61, R61, c[0x0][0x190], RZ ;  /* 0x000064003d3d7a24 */ /* 0x000fe200078e02ff */
[----:B------:R-:W-:Y:S02]  /*0b50*/  LOP3.LUT R14, R13, 0x90, R14, 0x78, !PT ;  /* 0x000000900d0e7812 */ /* 0x000fe400078e780e */
[----:B------:R-:W-:Y:S01]  /*0b60*/  LOP3.LUT R8, R8, R13, RZ, 0x3c, !PT ;  /* 0x0000000d08087212 */ /* 0x000fe200078e3cff */
[----:B------:R-:W-:Y:S01]  /*0b70*/  IMAD R41, R9, c[0x0][0x18c], RZ ;  /* 0x0000630009297a24 */ /* 0x000fe200078e02ff */
[C---:B------:R-:W-:Y:S01]  /*0b80*/  LOP3.LUT R10, R3.reuse, 0x2, RZ, 0xfc, !PT ;  /* 0x00000002030a7812 */ /* 0x040fe200078efcff */
[----:B------:R-:W-:Y:S01]  /*0b90*/  IMAD.IADD R7, R14, 0x1, R17 ;  /* 0x000000010e077824 */ /* 0x000fe200078e0211 */
[----:B------:R-:W-:Y:S01]  /*0ba0*/  LOP3.LUT R11, R3, 0x4, RZ, 0xfc, !PT ;  /* 0x00000004030b7812 */ /* 0x000fe200078efcff */
[----:B------:R-:W-:Y:S01]  /*0bb0*/  IMAD.U32 R8, R15, 0x40, R8 ;  /* 0x000000400f087824 */ /* 0x000fe200078e0008 */
[----:B------:R-:W-:Y:S01]  /*0bc0*/  CS2R R12, SRZ ;  /* 0x00000000000c7805 */ /* 0x000fe2000001ff00 */
[----:B------:R-:W-:Y:S01]  /*0bd0*/  @!P1 IMAD.MOV R20, RZ, RZ, -R20 ;  /* 0x000000ffff149224 */ /* 0x000fe200078e0a14 */
[----:B------:R-:W-:Y:S01]  /*0be0*/  @!P0 LOP3.LUT R20, RZ, c[0x0][0x178], RZ, 0x33, !PT ;  /* 0x00005e00ff148a12 */ /* 0x000fe200078e33ff */
[----:B------:R-:W-:Y:S01]  /*0bf0*/  CS2R R14, SRZ ;  /* 0x00000000000e7805 */ /* 0x000fe2000001ff00 */
[----:B------:R-:W-:Y:S01]  /*0c00*/  LEA R40, P0, R41, c[0x0][0x168], 0x1 ;  /* 0x00005a0029287a11 */ /* 0x000fe200078008ff */
[----:B------:R-:W-:Y:S01]  /*0c10*/  CS2R R16, SRZ ;  /* 0x0000000000107805 */ /* 0x000fe2000001ff00 */
[----:B------:R-:W-:Y:S01]  /*0c20*/  IMAD R57, R11, c[0x0][0x188], RZ ;  /* 0x000062000b397a24 */ /* 0x000fe200078e02ff */
[----:B------:R-:W-:Y:S01]  /*0c30*/  SHF.R.S32.HI R34, RZ, 0x4, R34 ;  /* 0x00000004ff227819 */ /* 0x000fe20000011422 */
[----:B------:R-:W-:Y:S01]  /*0c40*/  IMAD R20, R20, c[0x0][0x184], RZ ;  /* 0x0000610014147a24 */ /* 0x000fe200078e02ff */
[----:B------:R-:W-:Y:S01]  /*0c50*/  LEA.HI.X.SX32 R41, R41, c[0x0][0x16c], 0x1, P0 ;  /* 0x00005b0029297a11 */ /* 0x000fe200000f0eff */
[----:B------:R-:W-:Y:S01]  /*0c60*/  IMAD R59, R10, c[0x0][0x188], RZ ;  /* 0x000062000a3b7a24 */ /* 0x000fe200078e02ff */
[----:B------:R-:W-:-:S02]  /*0c70*/  LOP3.LUT R37, R6, 0x20, RZ, 0x3c, !PT ;  /* 0x0000002006257812 */ /* 0x000fc400078e3cff */
[----:B------:R-:W-:Y:S02]  /*0c80*/  LEA R38, P0, R20, c[0x0][0x160], 0x1 ;  /* 0x0000580014267a11 */ /* 0x000fe400078008ff */
[C---:B------:R-:W-:Y:S02]  /*0c90*/  LOP3.LUT R36, R6.reuse, 0x40, RZ, 0x3c, !PT ;  /* 0x0000004006247812 */ /* 0x040fe400078e3cff */
[----:B------:R-:W-:Y:S02]  /*0ca0*/  LOP3.LUT R35, R6, 0x60, RZ, 0x3c, !PT ;  /* 0x0000006006237812 */ /* 0x000fe400078e3cff */
[----:B------:R-:W-:-:S04]  /*0cb0*/  LEA.HI.X.SX32 R39, R20, c[0x0][0x164], 0x1, P0 ;  /* 0x0000590014277a11 */ /* 0x000fc800000f0eff */
.L_x_1:
[----:B------:R-:W-:Y:S01]  /*0cc0*/  ISETP.GE.AND P0, PT, R3, UR4, PT ;  /* 0x0000000403007c0c */ /* 0x000fe2000bf06270 */
[--C-:B------:R-:W-:Y:S01]  /*0cd0*/  IMAD.WIDE R22, R33, 0x2, R38.reuse ;  /* 0x0000000221167825 */ /* 0x100fe200078e0226 */
[----:B------:R-:W-:Y:S02]  /*0ce0*/  ISETP.GE.AND P1, PT, R10, UR4, PT ;  /* 0x000000040a007c0c */ /* 0x000fe4000bf26270 */
[----:B------:R-:W-:Y:S01]  /*0cf0*/  ISETP.GE.AND P2, PT, R11, UR4, PT ;  /* 0x000000040b007c0c */ /* 0x000fe2000bf46270 */
[----:B------:R-:W-:Y:S01]  /*0d00*/  IMAD.WIDE R24, R59, 0x2, R38 ;  /* 0x000000023b187825 */ /* 0x000fe200078e0226 */
[----:B------:R-:W-:-:S02]  /*0d10*/  PRMT R54, RZ, 0x7610, R54 ;  /* 0x00007610ff367816 */ /* 0x000fc40000000036 */
[----:B------:R-:W-:Y:S01]  /*0d20*/  PRMT R50, RZ, 0x7610, R50 ;  /* 0x00007610ff327816 */ /* 0x000fe20000000032 */
[----:B------:R-:W-:Y:S01]  /*0d30*/  IMAD.WIDE R26, R57, 0x2, R38 ;  /* 0x00000002391a7825 */ /* 0x000fe200078e0226 */
[----:B------:R-:W-:Y:S02]  /*0d40*/  PRMT R46, RZ, 0x7610, R46 ;  /* 0x00007610ff2e7816 */ /* 0x000fe4000000002e */
[----:B------:R-:W-:Y:S01]  /*0d50*/  ISETP.GE.AND P3, PT, R28, UR4, PT ;  /* 0x000000041c007c0c */ /* 0x000fe2000bf66270 */
[----:B------:R0:W2:Y:S01]  /*0d60*/  @!P0 LDG.E.U16 R54, [R22.64] ;  /* 0x0000000616368981 */ /* 0x0000a2000c1e1500 */
[----:B------:R-:W-:Y:S01]  /*0d70*/  ISETP.GE.AND P0, PT, R29, UR4, PT ;  /* 0x000000041d007c0c */ /* 0x000fe2000bf06270 */
[----:B------:R-:W-:Y:S01]  /*0d80*/  IMAD.WIDE R20, R55, 0x2, R38 ;  /* 0x0000000237147825 */ /* 0x000fe200078e0226 */
[----:B------:R-:W-:Y:S01]  /*0d90*/  ISETP.GE.AND P4, PT, R30, UR4, PT ;  /* 0x000000041e007c0c */ /* 0x000fe2000bf86270 */
[----:B------:R1:W3:Y:S01]  /*0da0*/  @!P1 LDG.E.U16 R50, [R24.64] ;  /* 0x0000000618329981 */ /* 0x0002e2000c1e1500 */
[----:B------:R-:W-:-:S02]  /*0db0*/  ISETP.GE.AND P1, PT, R31, UR4, PT ;  /* 0x000000041f007c0c */ /* 0x000fc4000bf26270 */
[----:B------:R-:W-:Y:S01]  /*0dc0*/  PRMT R44, RZ, 0x7610, R44 ;  /* 0x00007610ff2c7816 */ /* 0x000fe2000000002c */
[----:B------:R4:W5:Y:S01]  /*0dd0*/  @!P2 LDG.E.U16 R46, [R26.64] ;  /* 0x000000061a2ea981 */ /* 0x000962000c1e1500 */
[----:B------:R-:W-:Y:S01]  /*0de0*/  ISETP.GE.AND P2, PT, R32, UR4, PT ;  /* 0x0000000420007c0c */ /* 0x000fe2000bf46270 */
[----:B0-----:R-:W-:Y:S01]  /*0df0*/  IMAD.WIDE R22, R51, 0x2, R38 ;  /* 0x0000000233167825 */ /* 0x001fe200078e0226 */
[----:B------:R-:W-:Y:S02]  /*0e00*/  PRMT R52, RZ, 0x7610, R52 ;  /* 0x00007610ff347816 */ /* 0x000fe40000000034 */
[----:B------:R0:W3:Y:S01]  /*0e10*/  @!P3 LDG.E.U16 R44, [R20.64] ;  /* 0x00000006142cb981 */ /* 0x0000e2000c1e1500 */
[----:B------:R-:W-:Y:S01]  /*0e20*/  PRMT R48, RZ, 0x7610, R48 ;  /* 0x00007610ff307816 */ /* 0x000fe20000000030 */
[----:B-1----:R-:W-:Y:S01]  /*0e30*/  IMAD.WIDE R24, R49, 0x2, R38 ;  /* 0x0000000231187825 */ /* 0x002fe200078e0226 */
[----:B------:R-:W-:Y:S02]  /*0e40*/  PRMT R56, RZ, 0x7610, R56 ;  /* 0x00007610ff387816 */ /* 0x000fe40000000038 */
[----:B------:R-:W-:Y:S01]  /*0e50*/  PRMT R58, RZ, 0x7610, R58 ;  /* 0x00007610ff3a7816 */ /* 0x000fe2000000003a */
[--C-:B----4-:R-:W-:Y:S01]  /*0e60*/  IMAD.WIDE R26, R47, 0x2, R38.reuse ;  /* 0x000000022f1a7825 */ /* 0x110fe200078e0226 */
[----:B------:R1:W4:Y:S03]  /*0e70*/  @!P4 LDG.E.U16 R48, [R22.64] ;  /* 0x000000061630c981 */ /* 0x000326000c1e1500 */
[----:B0-----:R-:W-:Y:S01]  /*0e80*/  IMAD.WIDE R20, R53, 0x2, R38 ;  /* 0x0000000235147825 */ /* 0x001fe200078e0226 */
[----:B------:R-:W3:Y:S04]  /*0e90*/  @!P1 LDG.E.U16 R56, [R24.64] ;  /* 0x0000000618389981 */ /* 0x000ee8000c1e1500 */
[----:B------:R0:W3:Y:S04]  /*0ea0*/  @!P0 LDG.E.U16 R52, [R20.64] ;  /* 0x0000000614348981 */ /* 0x0000e8000c1e1500 */
[----:B------:R-:W4:Y:S04]  /*0eb0*/  @!P2 LDG.E.U16 R58, [R26.64] ;  /* 0x000000061a3aa981 */ /* 0x000f28000c1e1500 */
[----:B------:R-:W-:Y:S01]  /*0ec0*/  BAR.SYNC.DEFER_BLOCKING 0x0 ;  /* 0x0000000000007b1d */ /* 0x000fe20000010000 */
[----:B------:R-:W-:Y:S01]  /*0ed0*/  ISETP.GE.AND P0, PT, R9, UR4, PT ;  /* 0x0000000409007c0c */ /* 0x000fe2000bf06270 */
[----:B0-----:R-:W-:Y:S01]  /*0ee0*/  IMAD.WIDE R20, R61, 0x2, R40 ;  /* 0x000000023d147825 */ /* 0x001fe200078e0228 */
[----:B------:R-:W-:-:S03]  /*0ef0*/  PRMT R60, RZ, 0x7610, R60 ;  /* 0x00007610ff3c7816 */ /* 0x000fc6000000003c */
[----:B-1----:R-:W-:-:S08]  /*0f00*/  IMAD.WIDE R22, R42, 0x2, R40 ;  /* 0x000000022a167825 */ /* 0x002fd000078e0228 */
[----:B------:R0:W5:Y:S02]  /*0f10*/  @!P0 LDG.E.U16 R60, [R20.64] ;  /* 0x00000006143c8981 */ /* 0x000164000c1e1500 */
[----:B0-----:R-:W-:-:S06]  /*0f20*/  PRMT R21, RZ, 0x7610, R21 ;  /* 0x00007610ff157816 */ /* 0x001fcc0000000015 */
[----:B------:R-:W5:Y:S01]  /*0f30*/  @!P0 LDG.E.U16 R21, [R22.64] ;  /* 0x0000000616158981 */ /* 0x000f62000c1e1500 */
[----:B------:R-:W-:-:S04]  /*0f40*/  IADD3 R34, R34, -0x1, RZ ;  /* 0xffffffff22227810 */ /* 0x000fc80007ffe0ff */
[----:B------:R-:W-:Y:S01]  /*0f50*/  ISETP.NE.U32.AND P0, PT, R34, RZ, PT ;  /* 0x000000ff2200720c */ /* 0x000fe20003f05070 */
[----:B------:R-:W-:Y:S01]  /*0f60*/  UIADD3 UR4, UR4, -0x10, URZ ;  /* 0xfffffff004047890 */ /* 0x000fe2000fffe03f */
[----:B------:R-:W-:-:S04]  /*0f70*/  IMAD.WIDE R40, R43, 0x2, R40 ;  /* 0x000000022b287825 */ /* 0x000fc800078e0228 */
[----:B------:R-:W-:Y:S01]  /*0f80*/  IMAD.WIDE R38, R45, 0x2, R38 ;  /* 0x000000022d267825 */ /* 0x000fe200078e0226 */
[----:B--2---:R-:W-:Y:S04]  /*0f90*/  STS.U16 [R6], R54 ;  /* 0x0000003606007388 */ /* 0x004fe80000000400 */
[----:B---3--:R-:W-:Y:S04]  /*0fa0*/  STS.U16 [R6+0x400], R52 ;  /* 0x0004003406007388 */ /* 0x008fe80000000400 */
[----:B------:R-:W-:Y:S04]  /*0fb0*/  STS.U16 [R37+0x100], R50 ;  /* 0x0001003225007388 */ /* 0x000fe80000000400 */
[----:B----4-:R-:W-:Y:S04]  /*0fc0*/  STS.U16 [R37+0x500], R48 ;  /* 0x0005003025007388 */ /* 0x010fe80000000400 */
[----:B-----5:R-:W-:Y:S04]  /*0fd0*/  STS.U16 [R36+0x200], R46 ;  /* 0x0002002e24007388 */ /* 0x020fe80000000400 */
[----:B------:R-:W-:Y:S04]  /*0fe0*/  STS.U16 [R36+0x600], R56 ;  /* 0x0006003824007388 */ /* 0x000fe80000000400 */
[----:B------:R-:W-:Y:S04]  /*0ff0*/  STS.U16 [R35+0x300], R44 ;  /* 0x0003002c23007388 */ /* 0x000fe80000000400 */
[----:B------:R-:W-:Y:S04]  /*1000*/  STS.U16 [R35+0x700], R58 ;  /* 0x0007003a23007388 */ /* 0x000fe80000000400 */
[----:B------:R-:W-:Y:S04]  /*1010*/  STS.U16 [R6+0x800], R60 ;  /* 0x0008003c06007388 */ /* 0x000fe80000000400 */
[----:B------:R-:W-:Y:S04]  /*1020*/  STS.U16 [R6+0x900], R21 ;  /* 0x0009001506007388 */ /* 0x000fe80000000400 */
[----:B------:R-:W-:Y:S06]  /*1030*/  BAR.SYNC.DEFER_BLOCKING 0x0 ;  /* 0x0000000000007b1d */ /* 0x000fec0000010000 */
[----:B------:R-:W-:Y:S04]  /*1040*/  LDSM.16.MT88.4 R20, [R8] ;  /* 0x000000000814783b */ /* 0x000fe80000004200 */
[----:B------:R-:W0:Y:S02]  /*1050*/  LDSM.16.M88.4 R24, [R7+0x800] ;  /* 0x000800000718783b */ /* 0x000e240000000200 */
[C---:B0-----:R-:W-:Y:S08]  /*1060*/  HMMA.16816.F32 R12, R20.reuse, R24, R12 ;  /* 0x00000018140c723c */ /* 0x041ff0000000180c */
[----:B------:R-:W-:Y:S01]  /*1070*/  HMMA.16816.F32 R16, R20, R26, R16 ;  /* 0x0000001a1410723c */ /* 0x000fe20000001810 */
[----:B------:R-:W-:Y:S07]  /*1080*/  @P0 BRA `(.L_x_1) ;  /* 0xfffffc3000000947 */ /* 0x000fee000383ffff */
[----:B------:R-:W-:-:S15]  /*1090*/  NOP ;  /* 0x0000000000007918 */ /* 0x000fde0000000000 */
[----:B------:R-:W-:-:S01]  /*10a0*/  NOP ;  /* 0x0000000000007918 */ /* 0x000fc20000000000 */
[----:B------:R-:W-:Y:S02]  /*10b0*/  F2FP.PACK_AB R15, R19, R15 ;  /* 0x0000000f130f723e */ /* 0x000fe400000000ff */
[----:B------:R-:W-:-:S02]  /*10c0*/  F2FP.PACK_AB R14, R18, R14 ;  /* 0x0000000e120e723e */ /* 0x000fc400000000ff */
[----:B------:R-:W-:Y:S02]  /*10d0*/  F2FP.PACK_AB R13, R17, R13 ;  /* 0x0000000d110d723e */ /* 0x000fe400000000ff */
[----:B------:R-:W-:-:S07]  /*10e0*/  F2FP.PACK_AB R12, R16, R12 ;  /* 0x0000000c100c723e */ /* 0x000fce00000000ff */
.L_x_0:
[----:B------:R-:W-:Y:S01]  /*10f0*/  SHF.R.S32.HI R7, RZ, 0x5, R0 ;  /* 0x00000005ff077819 */ /* 0x000fe20000011400 */
[----:B------:R-:W-:Y:S01]  /*1100*/  BAR.SYNC.DEFER_BLOCKING 0x0 ;  /* 0x0000000000007b1d */ /* 0x000fe20000010000 */
[C---:B------:R-:W-:Y:S01]  /*1110*/  IMAD.SHL.U32 R8, R0.reuse, 0x10, RZ ;  /* 0x0000001000087824 */ /* 0x040fe200078e00ff */
[----:B------:R-:W-:Y:S01]  /*1120*/  ISETP.GE.AND P0, PT, R5, c[0x0][0x178], PT ;  /* 0x00005e0005007a0c */ /* 0x000fe20003f06270 */
[C---:B------:R-:W-:Y:S01]  /*1130*/  IMAD.SHL.U32 R6, R0.reuse, 0x4, RZ ;  /* 0x0000000400067824 */ /* 0x040fe200078e00ff */
[----:B------:R-:W-:Y:S02]  /*1140*/  SGXT R7, R7, 0x1 ;  /* 0x000000010707781a */ /* 0x000fe40000000200 */
[----:B------:R-:W-:Y:S02]  /*1150*/  LOP3.LUT R0, R0, 0x18, RZ, 0xc0, !PT ;  /* 0x0000001800007812 */ /* 0x000fe400078ec0ff */
[----:B------:R-:W-:-:S02]  /*1160*/  LOP3.LUT R7, R7, 0x408, RZ, 0xc0, !PT ;  /* 0x0000040807077812 */ /* 0x000fc400078ec0ff */
[----:B------:R-:W-:Y:S02]  /*1170*/  LOP3.LUT R9, R8, 0x70, RZ, 0xc0, !PT ;  /* 0x0000007008097812 */ /* 0x000fe400078ec0ff */
[----:B------:R-:W-:Y:S02]  /*1180*/  LOP3.LUT R7, R7, 0x7c, R6, 0x78, !PT ;  /* 0x0000007c07077812 */ /* 0x000fe400078e7806 */
[----:B------:R-:W-:Y:S01]  /*1190*/  LOP3.LUT R8, R6, 0x180, RZ, 0xc0, !PT ;  /* 0x0000018006087812 */ /* 0x000fe200078ec0ff */
[----:B------:R-:W-:Y:S01]  /*11a0*/  IMAD R9, R0, 0x40, R9 ;  /* 0x0000004000097824 */ /* 0x000fe200078e0209 */
[----:B------:R-:W-:Y:S01]  /*11b0*/  LOP3.LUT R11, R4, 0xa, R3, 0xfe, !PT ;  /* 0x0000000a040b7812 */ /* 0x000fe200078efe03 */
[----:B------:R-:W-:Y:S01]  /*11c0*/  IMAD R7, R2, 0x2, R7 ;  /* 0x0000000202077824 */ /* 0x000fe200078e0207 */
[----:B------:R-:W-:Y:S01]  /*11d0*/  LOP3.LUT R2, R4, 0x2, R3, 0xfe, !PT ;  /* 0x0000000204027812 */ /* 0x000fe200078efe03 */
[----:B------:R-:W-:Y:S02]  /*11e0*/  IMAD.IADD R9, R8, 0x1, R9 ;  /* 0x0000000108097824 */ /* 0x000fe400078e0209 */
[----:B------:R-:W-:Y:S01]  /*11f0*/  IMAD R6, R5, c[0x0][0x194], RZ ;  /* 0x0000650005067a24 */ /* 0x000fe200078e02ff */
[----:B------:R-:W-:Y:S01]  /*1200*/  LOP3.LUT R8, R7, 0x4, RZ, 0x3c, !PT ;  /* 0x0000000407087812 */ /* 0x000fe200078e3cff */
[----:B------:R0:W-:Y:S01]  /*1210*/  STS [R7], R12 ;  /* 0x0000000c07007388 */ /* 0x0001e20000000800 */
[----:B------:R-:W-:-:S02]  /*1220*/  LEA.HI R9, R0, R9, RZ, 0x1f ;  /* 0x0000000900097211 */ /* 0x000fc400078ff8ff */
[----:B------:R-:W-:Y:S01]  /*1230*/  LOP3.LUT R5, R4, R3, RZ, 0xfc, !PT ;  /* 0x0000000304057212 */ /* 0x000fe200078efcff */
[----:B------:R-:W-:Y:S01]  /*1240*/  STS [R7+0x100], R13 ;  /* 0x0001000d07007388 */ /* 0x000fe20000000800 */
[----:B------:R-:W-:Y:S02]  /*1250*/  LOP3.LUT R10, R9, 0x4, RZ, 0x3c, !PT ;  /* 0x00000004090a7812 */ /* 0x000fe400078e3cff */
[C---:B------:R-:W-:Y:S01]  /*1260*/  ISETP.LT.AND P1, PT, R5.reuse, c[0x0][0x17c], !P0 ;  /* 0x00005f0005007a0c */ /* 0x040fe20004721270 */
[----:B------:R1:W-:Y:S01]  /*1270*/  STS [R8+0x200], R14 ;  /* 0x0002000e08007388 */ /* 0x0003e20000000800 */
[----:B------:R-:W-:Y:S01]  /*1280*/  IMAD R5, R5, c[0x0][0x198], RZ ;  /* 0x0000660005057a24 */ /* 0x000fe200078e02ff */
[----:B0-----:R-:W-:Y:S02]  /*1290*/  LOP3.LUT R12, R9, 0x8, RZ, 0x3c, !PT ;  /* 0x00000008090c7812 */ /* 0x001fe400078e3cff */
[----:B------:R0:W-:Y:S04]  /*12a0*/  STS [R8+0x300], R15 ;  /* 0x0003000f08007388 */ /* 0x0001e80000000800 */
[----:B------:R-:W-:Y:S01]  /*12b0*/  BAR.SYNC.DEFER_BLOCKING 0x0 ;  /* 0x0000000000007b1d */ /* 0x000fe20000010000 */
[----:B------:R-:W-:Y:S01]  /*12c0*/  LEA R18, P2, R6, c[0x0][0x170], 0x1 ;  /* 0x00005c0006127a11 */ /* 0x000fe200078408ff */
[----:B-1----:R-:W-:Y:S01]  /*12d0*/  IMAD R14, R11, c[0x0][0x198], RZ ;  /* 0x000066000b0e7a24 */ /* 0x002fe200078e02ff */
[----:B------:R-:W-:-:S02]  /*12e0*/  ISETP.LT.AND P4, PT, R2, c[0x0][0x17c], !P0 ;  /* 0x00005f0002007a0c */ /* 0x000fc40004781270 */
[----:B------:R-:W-:Y:S02]  /*12f0*/  LEA.HI.X.SX32 R20, R6, c[0x0][0x174], 0x1, P2 ;  /* 0x00005d0006147a11 */ /* 0x000fe400010f0eff */
[C---:B------:R-:W-:Y:S02]  /*1300*/  LEA R6, P2, R5.reuse, R18, 0x1 ;  /* 0x0000001205067211 */ /* 0x040fe400078408ff */
[C-C-:B------:R-:W-:Y:S02]  /*1310*/  LOP3.LUT R0, R4.reuse, 0xe, R3.reuse, 0xfe, !PT ;  /* 0x0000000e04007812 */ /* 0x140fe400078efe03 */
[----:B------:R-:W-:Y:S02]  /*1320*/  LEA.HI.X.SX32 R7, R5, R20, 0x1, P2 ;  /* 0x0000001405077211 */ /* 0x000fe400010f0eff */
[--C-:B------:R-:W-:Y:S01]  /*1330*/  LOP3.LUT R5, R4, 0x6, R3.reuse, 0xfe, !PT ;  /* 0x0000000604057812 */ /* 0x100fe200078efe03 */
[----:B------:R-:W-:Y:S01]  /*1340*/  IMAD R16, R0, c[0x0][0x198], RZ ;  /* 0x0000660000107a24 */ /* 0x000fe200078e02ff */
[----:B------:R-:W-:-:S05]  /*1350*/  LOP3.LUT R13, R4, 0xc, R3, 0xfe, !PT ;  /* 0x0000000c040d7812 */ /* 0x000fca00078efe03 */
[----:B0-----:R-:W-:Y:S01]  /*1360*/  IMAD R15, R13, c[0x0][0x198], RZ ;  /* 0x000066000d0f7a24 */ /* 0x001fe200078e02ff */
[----:B------:R-:W0:Y:S04]  /*1370*/  LDS R17, [R9] ;  /* 0x0000000009117984 */ /* 0x000e280000000800 */
[----:B------:R1:W2:Y:S04]  /*1380*/  LDS R19, [R10] ;  /* 0x000000000a137984 */ /* 0x0002a80000000800 */
[----:B------:R3:W4:Y:S01]  /*1390*/  LDS R21, [R12] ;  /* 0x000000000c157984 */ /* 0x0007220000000800 */
[----:B-1----:R-:W-:Y:S01]  /*13a0*/  LOP3.LUT R10, R9, 0xc, RZ, 0x3c, !PT ;  /* 0x0000000c090a7812 */ /* 0x002fe200078e3cff */
[----:B------:R-:W-:Y:S01]  /*13b0*/  IMAD R9, R2, c[0x0][0x198], RZ ;  /* 0x0000660002097a24 */ /* 0x000fe200078e02ff */
[----:B------:R-:W-:-:S02]  /*13c0*/  LOP3.LUT R2, R4, 0x8, R3, 0xfe, !PT ;  /* 0x0000000804027812 */ /* 0x000fc400078efe03 */
[----:B------:R-:W-:Y:S01]  /*13d0*/  LOP3.LUT R3, R4, 0x4, R3, 0xfe, !PT ;  /* 0x0000000404037812 */ /* 0x000fe200078efe03 */
[----:B------:R-:W1:Y:S01]  /*13e0*/  LDS R23, [R10] ;  /* 0x000000000a177984 */ /* 0x000e620000000800 */
[----:B------:R-:W-:Y:S01]  /*13f0*/  LEA R8, P3, R9, R18, 0x1 ;  /* 0x0000001209087211 */ /* 0x000fe200078608ff */
[C---:B---3--:R-:W-:Y:S01]  /*1400*/  IMAD R12, R2.reuse, c[0x0][0x198], RZ ;  /* 0x00006600020c7a24 */ /* 0x048fe200078e02ff */
[C---:B------:R-:W-:Y:S01]  /*1410*/  ISETP.LT.AND P5, PT, R3.reuse, c[0x0][0x17c], !P0 ;  /* 0x00005f0003007a0c */ /* 0x040fe200047a1270 */
[----:B------:R-:W-:Y:S01]  /*1420*/  IMAD R3, R3, c[0x0][0x198], RZ ;  /* 0x0000660003037a24 */ /* 0x000fe200078e02ff */
[----:B------:R-:W-:Y:S02]  /*1430*/  LEA.HI.X.SX32 R9, R9, R20, 0x1, P3 ;  /* 0x0000001409097211 */ /* 0x000fe400018f0eff */
[----:B------:R-:W-:Y:S02]  /*1440*/  ISETP.LT.AND P3, PT, R2, c[0x0][0x17c], !P0 ;  /* 0x00005f0002007a0c */ /* 0x000fe40004761270 */
[----:B------:R-:W-:-:S04]  /*1450*/  LEA R2, P6, R3, R18, 0x1 ;  /* 0x0000001203027211 */ /* 0x000fc800078c08ff */
[----:B------:R-:W-:Y:S01]  /*1460*/  LEA.HI.X.SX32 R3, R3, R20, 0x1, P6 ;  /* 0x0000001403037211 */ /* 0x000fe200030f0eff */
[----:B0-----:R0:W-:Y:S04]  /*1470*/  @P1 STG.E.U16 [R6.64], R17 ;  /* 0x0000001106001986 */ /* 0x0011e8000c101506 */
[----:B--2---:R2:W-:Y:S01]  /*1480*/  @P4 STG.E.U16 [R8.64], R19 ;  /* 0x0000001308004986 */ /* 0x0045e2000c101506 */
[C---:B------:R-:W-:Y:S01]  /*1490*/  ISETP.LT.AND P4, PT, R5.reuse, c[0x0][0x17c], !P0 ;  /* 0x00005f0005007a0c */ /* 0x040fe20004781270 */
[----:B------:R-:W-:Y:S02]  /*14a0*/  IMAD R5, R5, c[0x0][0x198], RZ ;  /* 0x0000660005057a24 */ /* 0x000fe400078e02ff */
[----:B----4-:R3:W-:Y:S03]  /*14b0*/  @P5 STG.E.U16 [R2.64], R21 ;  /* 0x0000001502005986 */ /* 0x0107e6000c101506 */
[----:B------:R-:W-:-:S02]  /*14c0*/  LEA R4, P1, R5, R18, 0x1 ;  /* 0x0000001205047211 */ /* 0x000fc400078208ff */
[C---:B0-----:R-:W-:Y:S02]  /*14d0*/  LEA R6, P2, R12.reuse, R18, 0x1 ;  /* 0x000000120c067211 */ /* 0x041fe400078408ff */
[----:B------:R-:W-:Y:S02]  /*14e0*/  LEA.HI.X.SX32 R5, R5, R20, 0x1, P1 ;  /* 0x0000001405057211 */ /* 0x000fe400008f0eff */
[----:B------:R-:W-:Y:S02]  /*14f0*/  LEA R10, P1, R15, R18, 0x1 ;  /* 0x000000120f0a7211 */ /* 0x000fe400078208ff */
[-C--:B------:R-:W-:Y:S01]  /*1500*/  LEA.HI.X.SX32 R7, R12, R20.reuse, 0x1, P2 ;  /* 0x000000140c077211 */ /* 0x080fe200010f0eff */
[----:B-1----:R0:W-:Y:S01]  /*1510*/  @P4 STG.E.U16 [R4.64], R23 ;  /* 0x0000001704004986 */ /* 0x0021e2000c101506 */
[----:B------:R-:W-:Y:S02]  /*1520*/  ISETP.LT.AND P2, PT, R11, c[0x0][0x17c], !P0 ;  /* 0x00005f000b007a0c */ /* 0x000fe40004741270 */
[----:B------:R-:W-:-:S02]  /*1530*/  LEA.HI.X.SX32 R11, R15, R20, 0x1, P1 ;  /* 0x000000140f0b7211 */ /* 0x000fc400008f0eff */
[----:B------:R-:W-:Y:S02]  /*1540*/  ISETP.LT.AND P1, PT, R13, c[0x0][0x17c], !P0 ;  /* 0x00005f000d007a0c */ /* 0x000fe40004721270 */
[----:B------:R-:W-:Y:S02]  /*1550*/  ISETP.LT.AND P0, PT, R0, c[0x0][0x17c], !P0 ;  /* 0x00005f0000007a0c */ /* 0x000fe40004701270 */
[C---:B--2---:R-:W-:Y:S02]  /*1560*/  LEA R8, P6, R14.reuse, R18, 0x1 ;  /* 0x000000120e087211 */ /* 0x044fe400078c08ff */
[----:B---3--:R-:W-:Y:S02]  /*1570*/  PRMT R3, R17, 0x7632, R3 ;  /* 0x0000763211037816 */ /* 0x008fe40000000003 */
[----:B------:R-:W-:Y:S02]  /*1580*/  LEA.HI.X.SX32 R9, R14, R20, 0x1, P6 ;  /* 0x000000140e097211 */ /* 0x000fe400030f0eff */
[----:B------:R-:W-:Y:S01]  /*1590*/  PRMT R19, R19, 0x7632, R19 ;  /* 0x0000763213137816 */ /* 0x000fe20000000013 */
[----:B------:R1:W-:Y:S01]  /*15a0*/  @P3 STG.E.U16 [R6.64], R3 ;  /* 0x0000000306003986 */ /* 0x0003e2000c101506 */
[----:B0-----:R-:W-:-:S02]  /*15b0*/  PRMT R5, R21, 0x7632, R5 ;  /* 0x0000763215057816 */ /* 0x001fc40000000005 */
[C---:B------:R-:W-:Y:S01]  /*15c0*/  LEA R12, P6, R16.reuse, R18, 0x1 ;  /* 0x00000012100c7211 */ /* 0x040fe200078c08ff */
[----:B------:R1:W-:Y:S03]  /*15d0*/  @P2 STG.E.U16 [R8.64], R19 ;  /* 0x0000001308002986 */ /* 0x0003e6000c101506 */
[----:B------:R-:W-:Y:S01]  /*15e0*/  LEA.HI.X.SX32 R13, R16, R20, 0x1, P6 ;  /* 0x00000014100d7211 */ /* 0x000fe200030f0eff */
[----:B------:R1:W-:Y:S01]  /*15f0*/  @P1 STG.E.U16 [R10.64], R5 ;  /* 0x000000050a001986 */ /* 0x0003e2000c101506 */
[----:B------:R-:W-:Y:S07]  /*1600*/  @!P0 EXIT ;  /* 0x000000000000894d */ /* 0x000fee0003800000 */
[----:B-1----:R-:W-:-:S05]  /*1610*/  PRMT R6, R23, 0x7632, R6 ;  /* 0x0000763217067816 */ /* 0x002fca0000000006 */
[----:B------:R-:W-:Y:S01]  /*1620*/  STG.E.U16 [R12.64], R6 ;  /* 0x000000060c007986 */ /* 0x000fe2000c101506 */
[----:B------:R-:W-:Y:S05]  /*1630*/  EXIT ;  /* 0x000000000000794d */ /* 0x000fea0003800000 */
.L_x_2:
[----:B------:R-:W-:-:S00]  /*1640*/  BRA `(.L_x_2) ;  /* 0xfffffff000007947 */ /* 0x000fc0000383ffff */
[----:B------:R-:W-:-:S00]  /*1650*/  NOP ;  /* 0x0000000000007918 */ /* 0x000fc00000000000 */
        /* <DEDUP_REMOVED lines=10> */
.L_x_3:


//--------------------- .nv.shared.matmul_kernel  --------------------------
	.section	.nv.shared.matmul_kernel,"aw",@nobits
	.sectionflags	@""
	.align	16
